//
// Generated by NVIDIA NVVM Compiler
//
// Compiler Build ID: CL-36424714
// Cuda compilation tools, release 13.0, V13.0.88
// Based on NVVM 20.0.0
//

.version 9.0
.target sm_100
.address_size 64

	// .globl	_Z5saxpyfPfS_

.visible .entry _Z5saxpyfPfS_(
	.param .f32 _Z5saxpyfPfS__param_0,
	.param .u64 .ptr .align 1 _Z5saxpyfPfS__param_1,
	.param .u64 .ptr .align 1 _Z5saxpyfPfS__param_2
)
{
	.reg .pred 	%p<2>;
	.reg .b32 	%r<5>;
	.reg .b32 	%f<5>;
	.reg .b64 	%rd<8>;

	ld.param.f32 	%f1, [_Z5saxpyfPfS__param_0];
	ld.param.u64 	%rd1, [_Z5saxpyfPfS__param_1];
	ld.param.u64 	%rd2, [_Z5saxpyfPfS__param_2];
	mov.u32 	%r2, %ctaid.x;
	mov.u32 	%r3, %ntid.x;
	mov.u32 	%r4, %tid.x;
	mad.lo.s32 	%r1, %r2, %r3, %r4;
	setp.gt.s32 	%p1, %r1, 2047;
	@%p1 bra 	$L__BB0_2;
	cvta.to.global.u64 	%rd3, %rd1;
	cvta.to.global.u64 	%rd4, %rd2;
	mul.wide.s32 	%rd5, %r1, 4;
	add.s64 	%rd6, %rd3, %rd5;
	ld.global.f32 	%f2, [%rd6];
	add.s64 	%rd7, %rd4, %rd5;
	ld.global.f32 	%f3, [%rd7];
	fma.rn.f32 	%f4, %f1, %f2, %f3;
	st.global.f32 	[%rd7], %f4;
$L__BB0_2:
	ret;

}
	// .globl	_Z3addPiS_S_
.visible .entry _Z3addPiS_S_(
	.param .u64 .ptr .align 1 _Z3addPiS_S__param_0,
	.param .u64 .ptr .align 1 _Z3addPiS_S__param_1,
	.param .u64 .ptr .align 1 _Z3addPiS_S__param_2
)
{
	.reg .b32 	%r<4>;
	.reg .b64 	%rd<7>;

	ld.param.u64 	%rd1, [_Z3addPiS_S__param_0];
	ld.param.u64 	%rd2, [_Z3addPiS_S__param_1];
	ld.param.u64 	%rd3, [_Z3addPiS_S__param_2];
	cvta.to.global.u64 	%rd4, %rd3;
	cvta.to.global.u64 	%rd5, %rd2;
	cvta.to.global.u64 	%rd6, %rd1;
	ld.global.u32 	%r1, [%rd6];
	ld.global.u32 	%r2, [%rd5];
	add.s32 	%r3, %r2, %r1;
	st.global.u32 	[%rd4], %r3;
	ret;

}


// ===== COMPILED SASS (sm_100) =====

	.target	sm_100

	.elftype	@"ET_EXEC"


//--------------------- .note.nv.tkinfo           --------------------------
	.section	.note.nv.tkinfo,"",@"SHT_NOTE"
	.sectionflags	@"SHF_NOTE_NV_TKINFO"
	.tkinfo
        /*0018*/ 	.word	0x00000002
        /*0030*/ 	.string	""
        /*0030*/ 	.string	"ptxas"
        /*0030*/ 	.string	"Cuda compilation tools, release 13.0, V13.0.88"
        /*0030*/ 	.string	"Build cuda_13.0.r13.0/compiler.36424714_0"
        /*0030*/ 	.string	"-arch sm_100 -m 64 "



//--------------------- .note.nv.cuinfo           --------------------------
	.section	.note.nv.cuinfo,"",@"SHT_NOTE"
	.sectionflags	@"SHF_NOTE_NV_CUINFO"
        /*0018*/ 	.short	0x0002
        /*001a*/ 	.short	0x0064
        /*001c*/ 	.short	0x0082
	.zero		2


//--------------------- .nv.info                  --------------------------
	.section	.nv.info,"",@"SHT_CUDA_INFO"
	.align	4


	//----- nvinfo : EIATTR_REGCOUNT
	.align		4
        /*0000*/ 	.byte	0x04, 0x2f
        /*0002*/ 	.short	(.L_1 - .L_0)
	.align		4
.L_0:
        /*0004*/ 	.word	index@(_Z5saxpyfPfS_)
        /*0008*/ 	.word	0x0000000a


	//----- nvinfo : EIATTR_FRAME_SIZE
	.align		4
.L_1:
        /*000c*/ 	.byte	0x04, 0x11
        /*000e*/ 	.short	(.L_3 - .L_2)
	.align		4
.L_2:
        /*0010*/ 	.word	index@(_Z5saxpyfPfS_)
        /*0014*/ 	.word	0x00000000


	//----- nvinfo : EIATTR_REGCOUNT
	.align		4
.L_3:
        /*0018*/ 	.byte	0x04, 0x2f
        /*001a*/ 	.short	(.L_5 - .L_4)
	.align		4
.L_4:
        /*001c*/ 	.word	index@(_Z3addPiS_S_)
        /*0020*/ 	.word	0x0000000c


	//----- nvinfo : EIATTR_FRAME_SIZE
	.align		4
.L_5:
        /*0024*/ 	.byte	0x04, 0x11
        /*0026*/ 	.short	(.L_7 - .L_6)
	.align		4
.L_6:
        /*0028*/ 	.word	index@(_Z3addPiS_S_)
        /*002c*/ 	.word	0x00000000


	//----- nvinfo : EIATTR_MIN_STACK_SIZE
	.align		4
.L_7:
        /*0030*/ 	.byte	0x04, 0x12
        /*0032*/ 	.short	(.L_9 - .L_8)
	.align		4
.L_8:
        /*0034*/ 	.word	index@(_Z3addPiS_S_)
        /*0038*/ 	.word	0x00000000


	//----- nvinfo : EIATTR_MIN_STACK_SIZE
	.align		4
.L_9:
        /*003c*/ 	.byte	0x04, 0x12
        /*003e*/ 	.short	(.L_11 - .L_10)
	.align		4
.L_10:
        /*0040*/ 	.word	index@(_Z5saxpyfPfS_)
        /*0044*/ 	.word	0x00000000
.L_11:


//--------------------- .nv.compat                --------------------------
	.section	.nv.compat,"",@"SHT_CUDA_COMPAT_INFO"
	.align	4
        /*0000*/ 	.byte	0x02, 0x09, 0x00, 0x00, 0x02, 0x02, 0x01, 0x00, 0x02, 0x05, 0x05, 0x00, 0x03, 0x07, 0x01, 0x01
        /*0010*/ 	.byte	0x02, 0x03, 0x00, 0x00, 0x02, 0x06, 0x01, 0x00, 0x04, 0x0b, 0x08, 0x00, 0x09, 0x00, 0x00, 0x00
        /*0020*/ 	.byte	0x00, 0x00, 0x00, 0x00


//--------------------- .nv.info._Z3addPiS_S_     --------------------------
	.section	.nv.info._Z3addPiS_S_,"",@"SHT_CUDA_INFO"
	.sectionflags	@""
	.align	4


	//----- nvinfo : EIATTR_CUDA_API_VERSION
	.align		4
        /*0000*/ 	.byte	0x04, 0x37
        /*0002*/ 	.short	(.L_13 - .L_12)
.L_12:
        /*0004*/ 	.word	0x00000082


	//----- nvinfo : EIATTR_KPARAM_INFO
	.align		4
.L_13:
        /*0008*/ 	.byte	0x04, 0x17
        /*000a*/ 	.short	(.L_15 - .L_14)
.L_14:
        /*000c*/ 	.word	0x00000000
        /*0010*/ 	.short	0x0002
        /*0012*/ 	.short	0x0010
        /*0014*/ 	.byte	0x00, 0xf5, 0x21, 0x00


	//----- nvinfo : EIATTR_KPARAM_INFO
	.align		4
.L_15:
        /*0018*/ 	.byte	0x04, 0x17
        /*001a*/ 	.short	(.L_17 - .L_16)
.L_16:
        /*001c*/ 	.word	0x00000000
        /*0020*/ 	.short	0x0001
        /*0022*/ 	.short	0x0008
        /*0024*/ 	.byte	0x00, 0xf5, 0x21, 0x00


	//----- nvinfo : EIATTR_KPARAM_INFO
	.align		4
.L_17:
        /*0028*/ 	.byte	0x04, 0x17
        /*002a*/ 	.short	(.L_19 - .L_18)
.L_18:
        /*002c*/ 	.word	0x00000000
        /*0030*/ 	.short	0x0000
        /*0032*/ 	.short	0x0000
        /*0034*/ 	.byte	0x00, 0xf5, 0x21, 0x00


	//----- nvinfo : EIATTR_SPARSE_MMA_MASK
	.align		4
.L_19:
        /*0038*/ 	.byte	0x03, 0x50
        /*003a*/ 	.short	0x0000


	//----- nvinfo : EIATTR_MAXREG_COUNT
	.align		4
        /*003c*/ 	.byte	0x03, 0x1b
        /*003e*/ 	.short	0x00ff


	//----- nvinfo : EIATTR_MERCURY_ISA_VERSION
	.align		4
        /*0040*/ 	.byte	0x03, 0x5f
        /*0042*/ 	.short	0x0101


	//----- nvinfo : EIATTR_VRC_CTA_INIT_COUNT
	.align		4
        /*0044*/ 	.byte	0x02, 0x4a
	.zero		1
	.zero		1


	//----- nvinfo : EIATTR_EXIT_INSTR_OFFSETS
	.align		4
        /*0048*/ 	.byte	0x04, 0x1c
        /*004a*/ 	.short	(.L_21 - .L_20)


	//   ....[0]....
.L_20:
        /*004c*/ 	.word	0x00000090


	//----- nvinfo : EIATTR_CBANK_PARAM_SIZE
	.align		4
.L_21:
        /*0050*/ 	.byte	0x03, 0x19
        /*0052*/ 	.short	0x0018


	//----- nvinfo : EIATTR_PARAM_CBANK
	.align		4
        /*0054*/ 	.byte	0x04, 0x0a
        /*0056*/ 	.short	(.L_23 - .L_22)
	.align		4
.L_22:
        /*0058*/ 	.word	index@(.nv.constant0._Z3addPiS_S_)
        /*005c*/ 	.short	0x0380
        /*005e*/ 	.short	0x0018


	//----- nvinfo : EIATTR_SW_WAR
	.align		4
.L_23:
        /*0060*/ 	.byte	0x04, 0x36
        /*0062*/ 	.short	(.L_25 - .L_24)
.L_24:
        /*0064*/ 	.word	0x00000008
.L_25:


//--------------------- .nv.info._Z5saxpyfPfS_    --------------------------
	.section	.nv.info._Z5saxpyfPfS_,"",@"SHT_CUDA_INFO"
	.sectionflags	@""
	.align	4


	//----- nvinfo : EIATTR_CUDA_API_VERSION
	.align		4
        /*0000*/ 	.byte	0x04, 0x37
        /*0002*/ 	.short	(.L_27 - .L_26)
.L_26:
        /*0004*/ 	.word	0x00000082


	//----- nvinfo : EIATTR_KPARAM_INFO
	.align		4
.L_27:
        /*0008*/ 	.byte	0x04, 0x17
        /*000a*/ 	.short	(.L_29 - .L_28)
.L_28:
        /*000c*/ 	.word	0x00000000
        /*0010*/ 	.short	0x0002
        /*0012*/ 	.short	0x0010
        /*0014*/ 	.byte	0x00, 0xf5, 0x21, 0x00


	//----- nvinfo : EIATTR_KPARAM_INFO
	.align		4
.L_29:
        /*0018*/ 	.byte	0x04, 0x17
        /*001a*/ 	.short	(.L_31 - .L_30)
.L_30:
        /*001c*/ 	.word	0x00000000
        /*0020*/ 	.short	0x0001
        /*0022*/ 	.short	0x0008
        /*0024*/ 	.byte	0x00, 0xf5, 0x21, 0x00


	//----- nvinfo : EIATTR_KPARAM_INFO
	.align		4
.L_31:
        /*0028*/ 	.byte	0x04, 0x17
        /*002a*/ 	.short	(.L_33 - .L_32)
.L_32:
        /*002c*/ 	.word	0x00000000
        /*0030*/ 	.short	0x0000
        /*0032*/ 	.short	0x0000
        /*0034*/ 	.byte	0x00, 0xf0, 0x11, 0x00


	//----- nvinfo : EIATTR_SPARSE_MMA_MASK
	.align		4
.L_33:
        /*0038*/ 	.byte	0x03, 0x50
        /*003a*/ 	.short	0x0000


	//----- nvinfo : EIATTR_MAXREG_COUNT
	.align		4
        /*003c*/ 	.byte	0x03, 0x1b
        /*003e*/ 	.short	0x00ff


	//----- nvinfo : EIATTR_MERCURY_ISA_VERSION
	.align		4
        /*0040*/ 	.byte	0x03, 0x5f
        /*0042*/ 	.short	0x0101


	//----- nvinfo : EIATTR_VRC_CTA_INIT_COUNT
	.align		4
        /*0044*/ 	.byte	0x02, 0x4a
	.zero		1
	.zero		1


	//----- nvinfo : EIATTR_EXIT_INSTR_OFFSETS
	.align		4
        /*0048*/ 	.byte	0x04, 0x1c
        /*004a*/ 	.short	(.L_35 - .L_34)


	//   ....[0]....
.L_34:
        /*004c*/ 	.word	0x00000060


	//   ....[1]....
        /*0050*/ 	.word	0x00000110


	//----- nvinfo : EIATTR_CBANK_PARAM_SIZE
	.align		4
.L_35:
        /*0054*/ 	.byte	0x03, 0x19
        /*0056*/ 	.short	0x0018


	//----- nvinfo : EIATTR_PARAM_CBANK
	.align		4
        /*0058*/ 	.byte	0x04, 0x0a
        /*005a*/ 	.short	(.L_37 - .L_36)
	.align		4
.L_36:
        /*005c*/ 	.word	index@(.nv.constant0._Z5saxpyfPfS_)
        /*0060*/ 	.short	0x0380
        /*0062*/ 	.short	0x0018


	//----- nvinfo : EIATTR_SW_WAR
	.align		4
.L_37:
        /*0064*/ 	.byte	0x04, 0x36
        /*0066*/ 	.short	(.L_39 - .L_38)
.L_38:
        /*0068*/ 	.word	0x00000008
.L_39:


//--------------------- .nv.callgraph             --------------------------
	.section	.nv.callgraph,"",@"SHT_CUDA_CALLGRAPH"
	.align	4
	.sectionentsize	8
	.align		4
        /*0000*/ 	.word	0x00000000
	.align		4
        /*0004*/ 	.word	0xffffffff
	.align		4
        /*0008*/ 	.word	0x00000000
	.align		4
        /*000c*/ 	.word	0xfffffffe
	.align		4
        /*0010*/ 	.word	0x00000000
	.align		4
        /*0014*/ 	.word	0xfffffffd
	.align		4
        /*0018*/ 	.word	0x00000000
	.align		4
        /*001c*/ 	.word	0xfffffffc


//--------------------- .text._Z3addPiS_S_        --------------------------
	.section	.text._Z3addPiS_S_,"ax",@progbits
	.align	128
        .global         _Z3addPiS_S_
        .type           _Z3addPiS_S_,@function
        .size           _Z3addPiS_S_,(.L_x_2 - _Z3addPiS_S_)
        .other          _Z3addPiS_S_,@"STO_CUDA_ENTRY STV_DEFAULT"
_Z3addPiS_S_:
.text._Z3addPiS_S_:
[----:B------:R-:W-:Y:S08]  /*0000*/  LDC R1, c[0x0][0x37c] ;  /* 0x0000df00ff017b82 */ /* 0x000ff00000000800 */
[----:B------:R-:W0:Y:S01]  /*0010*/  LDC.64 R2, c[0x0][0x380] ;  /* 0x0000e000ff027b82 */ /* 0x000e220000000a00 */
[----:B------:R-:W0:Y:S07]  /*0020*/  LDCU.64 UR4, c[0x0][0x358] ;  /* 0x00006b00ff0477ac */ /* 0x000e2e0008000a00 */
[----:B------:R-:W1:Y:S01]  /*0030*/  LDC.64 R4, c[0x0][0x388] ;  /* 0x0000e200ff047b82 */ /* 0x000e620000000a00 */
[----:B0-----:R-:W2:Y:S04]  /*0040*/  LDG.E R2, desc[UR4][R2.64] ;  /* 0x0000000402027981 */ /* 0x001ea8000c1e1900 */
[----:B-1----:R-:W2:Y:S03]  /*0050*/  LDG.E R5, desc[UR4][R4.64] ;  /* 0x0000000404057981 */ /* 0x002ea6000c1e1900 */
[----:B------:R-:W0:Y:S01]  /*0060*/  LDC.64 R6, c[0x0][0x390] ;  /* 0x0000e400ff067b82 */ /* 0x000e220000000a00 */
[----:B--2---:R-:W-:-:S05]  /*0070*/  IADD3 R9, PT, PT, R2, R5, RZ ;  /* 0x0000000502097210 */ /* 0x004fca0007ffe0ff */
[----:B0-----:R-:W-:Y:S01]  /*0080*/  STG.E desc[UR4][R6.64], R9 ;  /* 0x0000000906007986 */ /* 0x001fe2000c101904 */
[----:B------:R-:W-:Y:S05]  /*0090*/  EXIT ;  /* 0x000000000000794d */ /* 0x000fea0003800000 */
.L_x_0:
[----:B------:R-:W-:-:S00]  /*00a0*/  BRA `(.L_x_0) ;  /* 0xfffffffc00fc7947 */ /* 0x000fc0000383ffff */
[----:B------:R-:W-:-:S00]  /*00b0*/  NOP ;  /* 0x0000000000007918 */ /* 0x000fc00000000000 */
        /* <DEDUP_REMOVED lines=12> */
.L_x_2:


//--------------------- .text._Z5saxpyfPfS_       --------------------------
	.section	.text._Z5saxpyfPfS_,"ax",@progbits
	.align	128
        .global         _Z5saxpyfPfS_
        .type           _Z5saxpyfPfS_,@function
        .size           _Z5saxpyfPfS_,(.L_x_3 - _Z5saxpyfPfS_)
        .other          _Z5saxpyfPfS_,@"STO_CUDA_ENTRY STV_DEFAULT"
_Z5saxpyfPfS_:
.text._Z5saxpyfPfS_:
[----:B------:R-:W-:Y:S01]  /*0000*/  LDC R1, c[0x0][0x37c] ;  /* 0x0000df00ff017b82 */ /* 0x000fe20000000800 */
[----:B------:R-:W0:Y:S07]  /*0010*/  S2R R0, SR_TID.X ;  /* 0x0000000000007919 */ /* 0x000e2e0000002100 */
[----:B------:R-:W0:Y:S08]  /*0020*/  S2UR UR4, SR_CTAID.X ;  /* 0x00000000000479c3 */ /* 0x000e300000002500 */
[----:B------:R-:W0:Y:S02]  /*0030*/  LDC R7, c[0x0][0x360] ;  /* 0x0000d800ff077b82 */ /* 0x000e240000000800 */
[----:B0-----:R-:W-:-:S05]  /*0040*/  IMAD R7, R7, UR4, R0 ;  /* 0x0000000407077c24 */ /* 0x001fca000f8e0200 */
[----:B------:R-:W-:-:S13]  /*0050*/  ISETP.GT.AND P0, PT, R7, 0x7ff, PT ;  /* 0x000007ff0700780c */ /* 0x000fda0003f04270 */
[----:B------:R-:W-:Y:S05]  /*0060*/  @P0 EXIT ;  /* 0x000000000000094d */ /* 0x000fea0003800000 */
[----:B------:R-:W0:Y:S01]  /*0070*/  LDC.64 R2, c[0x0][0x388] ;  /* 0x0000e200ff027b82 */ /* 0x000e220000000a00 */
[----:B------:R-:W1:Y:S01]  /*0080*/  LDCU.64 UR4, c[0x0][0x358] ;  /* 0x00006b00ff0477ac */ /* 0x000e620008000a00 */
[----:B------:R-:W2:Y:S06]  /*0090*/  LDCU UR6, c[0x0][0x380] ;  /* 0x00007000ff0677ac */ /* 0x000eac0008000800 */
[----:B------:R-:W3:Y:S01]  /*00a0*/  LDC.64 R4, c[0x0][0x390] ;  /* 0x0000e400ff047b82 */ /* 0x000ee20000000a00 */
[----:B0-----:R-:W-:-:S06]  /*00b0*/  IMAD.WIDE R2, R7, 0x4, R2 ;  /* 0x0000000407027825 */ /* 0x001fcc00078e0202 */
[----:B-1----:R-:W2:Y:S01]  /*00c0*/  LDG.E R2, desc[UR4][R2.64] ;  /* 0x0000000402027981 */ /* 0x002ea2000c1e1900 */
[----:B---3--:R-:W-:-:S05]  /*00d0*/  IMAD.WIDE R4, R7, 0x4, R4 ;  /* 0x0000000407047825 */ /* 0x008fca00078e0204 */
[----:B------:R-:W2:Y:S02]  /*00e0*/  LDG.E R7, desc[UR4][R4.64] ;  /* 0x0000000404077981 */ /* 0x000ea4000c1e1900 */
[----:B--2---:R-:W-:-:S05]  /*00f0*/  FFMA R7, R2, UR6, R7 ;  /* 0x0000000602077c23 */ /* 0x004fca0008000007 */
[----:B------:R-:W-:Y:S01]  /*0100*/  STG.E desc[UR4][R4.64], R7 ;  /* 0x0000000704007986 */ /* 0x000fe2000c101904 */
[----:B------:R-:W-:Y:S05]  /*0110*/  EXIT ;  /* 0x000000000000794d */ /* 0x000fea0003800000 */
.L_x_1:
        /* <DEDUP_REMOVED lines=14> */
.L_x_3:


//--------------------- .nv.shared.reserved.0     --------------------------
	.section	.nv.shared.reserved.0,"aw",@nobits
	.weak		__nv_reservedSMEM_offset_0_alias
	.size		__nv_reservedSMEM_offset_0_alias, 0, 64
	.other		__nv_reservedSMEM_offset_0_alias,@"STO_CUDA_RESERVED_SHARED STV_DEFAULT"
__nv_reservedSMEM_offset_0_alias:
	.zero		0
	.zero		64


//--------------------- .nv.constant0._Z3addPiS_S_ --------------------------
	.section	.nv.constant0._Z3addPiS_S_,"a",@progbits
	.sectionflags	@""
	.align	4
.nv.constant0._Z3addPiS_S_:
	.zero		920


//--------------------- .nv.constant0._Z5saxpyfPfS_ --------------------------
	.section	.nv.constant0._Z5saxpyfPfS_,"a",@progbits
	.sectionflags	@""
	.align	4
.nv.constant0._Z5saxpyfPfS_:
	.zero		920


//--------------------- SYMBOLS --------------------------

	.type		.nv.reservedSmem.offset0,@object
	.size		.nv.reservedSmem.offset0,0x4
